	.headerflags	@"EF_CUDA_TEXMODE_UNIFIED EF_CUDA_64BIT_ADDRESS EF_CUDA_ACCELERATORS EF_CUDA_SM90 EF_CUDA_VIRTUAL_SM(EF_CUDA_SM90)"
	.elftype	@"ET_EXEC"


//--------------------- .nv.info                  --------------------------
	.section	.nv.info,"",@"SHT_CUDA_INFO"
	.align	4


	//----- nvinfo : EIATTR_REGCOUNT
	.align		4
        /*0000*/ 	.byte	0x04, 0x2f
        /*0002*/ 	.short	(.L_3 - .L_2)
	.align		4
.L_2:
        /*0004*/ 	.word	index@(triton_poi_fused__native_batch_norm_legit_no_training_relu_82)
        /*0008*/ 	.word	0x00000011


	//----- nvinfo : EIATTR_MIN_STACK_SIZE
	.align		4
.L_3:
        /*000c*/ 	.byte	0x04, 0x12
        /*000e*/ 	.short	(.L_5 - .L_4)
	.align		4
.L_4:
        /*0010*/ 	.word	index@(triton_poi_fused__native_batch_norm_legit_no_training_relu_82)
        /*0014*/ 	.word	0x00000000


	//----- nvinfo : EIATTR_FRAME_SIZE
	.align		4
.L_5:
        /*0018*/ 	.byte	0x04, 0x11
        /*001a*/ 	.short	(.L_7 - .L_6)
	.align		4
.L_6:
        /*001c*/ 	.word	index@(triton_poi_fused__native_batch_norm_legit_no_training_relu_82)
        /*0020*/ 	.word	0x00000000


	//----- nvinfo : EIATTR_MIN_STACK_SIZE
	.align		4
.L_7:
        /*0024*/ 	.byte	0x04, 0x12
        /*0026*/ 	.short	(.L_9 - .L_8)
	.align		4
.L_8:
        /*0028*/ 	.word	index@(triton_poi_fused__native_batch_norm_legit_no_training_relu_82)
        /*002c*/ 	.word	0x00000000
.L_9:


//--------------------- .nv.info.triton_poi_fused__native_batch_norm_legit_no_training_relu_82 --------------------------
	.section	.nv.info.triton_poi_fused__native_batch_norm_legit_no_training_relu_82,"",@"SHT_CUDA_INFO"
	.sectionflags	@""
	.align	4


	//----- nvinfo : EIATTR_CUDA_API_VERSION
	.align		4
        /*0000*/ 	.byte	0x04, 0x37
        /*0002*/ 	.short	(.L_11 - .L_10)
.L_10:
        /*0004*/ 	.word	0x0000007c


	//----- nvinfo : EIATTR_KPARAM_INFO
	.align		4
.L_11:
        /*0008*/ 	.byte	0x04, 0x17
        /*000a*/ 	.short	(.L_13 - .L_12)
.L_12:
        /*000c*/ 	.word	0x00000000
        /*0010*/ 	.short	0x0006
        /*0012*/ 	.short	0x0030
        /*0014*/ 	.byte	0x00, 0xf0, 0x11, 0x00


	//----- nvinfo : EIATTR_KPARAM_INFO
	.align		4
.L_13:
        /*0018*/ 	.byte	0x04, 0x17
        /*001a*/ 	.short	(.L_15 - .L_14)
.L_14:
        /*001c*/ 	.word	0x00000000
        /*0020*/ 	.short	0x0005
        /*0022*/ 	.short	0x0028
        /*0024*/ 	.byte	0x00, 0xf4, 0x21, 0x00


	//----- nvinfo : EIATTR_KPARAM_INFO
	.align		4
.L_15:
        /*0028*/ 	.byte	0x04, 0x17
        /*002a*/ 	.short	(.L_17 - .L_16)
.L_16:
        /*002c*/ 	.word	0x00000000
        /*0030*/ 	.short	0x0004
        /*0032*/ 	.short	0x0020
        /*0034*/ 	.byte	0x00, 0xf4, 0x21, 0x00


	//----- nvinfo : EIATTR_KPARAM_INFO
	.align		4
.L_17:
        /*0038*/ 	.byte	0x04, 0x17
        /*003a*/ 	.short	(.L_19 - .L_18)
.L_18:
        /*003c*/ 	.word	0x00000000
        /*0040*/ 	.short	0x0003
        /*0042*/ 	.short	0x0018
        /*0044*/ 	.byte	0x00, 0xf4, 0x21, 0x00


	//----- nvinfo : EIATTR_KPARAM_INFO
	.align		4
.L_19:
        /*0048*/ 	.byte	0x04, 0x17
        /*004a*/ 	.short	(.L_21 - .L_20)
.L_20:
        /*004c*/ 	.word	0x00000000
        /*0050*/ 	.short	0x0002
        /*0052*/ 	.short	0x0010
        /*0054*/ 	.byte	0x00, 0xf4, 0x21, 0x00


	//----- nvinfo : EIATTR_KPARAM_INFO
	.align		4
.L_21:
        /*0058*/ 	.byte	0x04, 0x17
        /*005a*/ 	.short	(.L_23 - .L_22)
.L_22:
        /*005c*/ 	.word	0x00000000
        /*0060*/ 	.short	0x0001
        /*0062*/ 	.short	0x0008
        /*0064*/ 	.byte	0x00, 0xf4, 0x21, 0x00


	//----- nvinfo : EIATTR_KPARAM_INFO
	.align		4
.L_23:
        /*0068*/ 	.byte	0x04, 0x17
        /*006a*/ 	.short	(.L_25 - .L_24)
.L_24:
        /*006c*/ 	.word	0x00000000
        /*0070*/ 	.short	0x0000
        /*0072*/ 	.short	0x0000
        /*0074*/ 	.byte	0x00, 0xf4, 0x21, 0x00


	//----- nvinfo : EIATTR_SPARSE_MMA_MASK
	.align		4
.L_25:
        /*0078*/ 	.byte	0x03, 0x50
        /*007a*/ 	.short	0x0000


	//----- nvinfo : EIATTR_MAXREG_COUNT
	.align		4
        /*007c*/ 	.byte	0x03, 0x1b
        /*007e*/ 	.short	0x00ff


	//----- nvinfo : EIATTR_EXIT_INSTR_OFFSETS
	.align		4
        /*0080*/ 	.byte	0x04, 0x1c
        /*0082*/ 	.short	(.L_27 - .L_26)


	//   ....[0]....
.L_26:
        /*0084*/ 	.word	0x00000360


	//----- nvinfo : EIATTR_REQNTID
	.align		4
.L_27:
        /*0088*/ 	.byte	0x04, 0x10
        /*008a*/ 	.short	(.L_29 - .L_28)
.L_28:
        /*008c*/ 	.word	0x00000080
        /*0090*/ 	.word	0x00000001
        /*0094*/ 	.word	0x00000001


	//----- nvinfo : EIATTR_CBANK_PARAM_SIZE
	.align		4
.L_29:
        /*0098*/ 	.byte	0x03, 0x19
        /*009a*/ 	.short	0x0034


	//----- nvinfo : EIATTR_PARAM_CBANK
	.align		4
        /*009c*/ 	.byte	0x04, 0x0a
        /*009e*/ 	.short	(.L_31 - .L_30)
	.align		4
.L_30:
        /*00a0*/ 	.word	index@(.nv.constant0.triton_poi_fused__native_batch_norm_legit_no_training_relu_82)
        /*00a4*/ 	.short	0x0210
        /*00a6*/ 	.short	0x0034


	//----- nvinfo : EIATTR_SW_WAR
	.align		4
.L_31:
        /*00a8*/ 	.byte	0x04, 0x36
        /*00aa*/ 	.short	(.L_33 - .L_32)
.L_32:
        /*00ac*/ 	.word	0x00000008
.L_33:


//--------------------- .nv.callgraph             --------------------------
	.section	.nv.callgraph,"",@"SHT_CUDA_CALLGRAPH"
	.align	4
	.sectionentsize	8
	.align		4
        /*0000*/ 	.word	0x00000000
	.align		4
        /*0004*/ 	.word	0xffffffff
	.align		4
        /*0008*/ 	.word	0x00000000
	.align		4
        /*000c*/ 	.word	0xfffffffe
	.align		4
        /*0010*/ 	.word	0x00000000
	.align		4
        /*0014*/ 	.word	0xfffffffd
	.align		4
        /*0018*/ 	.word	0x00000000
	.align		4
        /*001c*/ 	.word	0xfffffffc


//--------------------- .nv.constant4             --------------------------
	.section	.nv.constant4,"a",@progbits
	.align	8
	.align		8
.nv.constant4:
        /*0000*/ 	.dword	_$_str
	.align		8
        /*0008*/ 	.dword	_$_str_$_2


//--------------------- .text.triton_poi_fused__native_batch_norm_legit_no_training_relu_82 --------------------------
	.section	.text.triton_poi_fused__native_batch_norm_legit_no_training_relu_82,"ax",@progbits
	.align	128
        .global         triton_poi_fused__native_batch_norm_legit_no_training_relu_82
        .type           triton_poi_fused__native_batch_norm_legit_no_training_relu_82,@function
        .size           triton_poi_fused__native_batch_norm_legit_no_training_relu_82,(.L_x_1 - triton_poi_fused__native_batch_norm_legit_no_training_relu_82)
        .other          triton_poi_fused__native_batch_norm_legit_no_training_relu_82,@"STO_CUDA_ENTRY STV_DEFAULT"
triton_poi_fused__native_batch_norm_legit_no_training_relu_82:
.text.triton_poi_fused__native_batch_norm_legit_no_training_relu_82:
[----:B------:R-:W-:Y:S01]  /*0000*/  LDC R1, c[0x0][0x28] ;  /* 0x00000a00ff017b82 */ /* 0x000fe20000000800 */
[----:B------:R-:W1:Y:S07]  /*0010*/  S2R R0, SR_TID.X ;  /* 0x0000000000007919 */ /* 0x000e6e0000002100 */
[----:B------:R-:W2:Y:S01]  /*0020*/  LDC.64 R6, c[0x0][0x220] ;  /* 0x00008800ff067b82 */ /* 0x000ea20000000a00 */
[----:B------:R-:W-:Y:S01]  /*0030*/  ULDC.64 UR4, c[0x0][0x208] ;  /* 0x0000820000047ab9 */ /* 0x000fe20000000a00 */
[----:B------:R-:W3:Y:S06]  /*0040*/  S2R R5, SR_CTAID.X ;  /* 0x0000000000057919 */ /* 0x000eec0000002500 */
[----:B------:R-:W4:Y:S08]  /*0050*/  LDC.64 R8, c[0x0][0x228] ;  /* 0x00008a00ff087b82 */ /* 0x000f300000000a00 */
[----:B------:R-:W5:Y:S01]  /*0060*/  LDC.64 R10, c[0x0][0x230] ;  /* 0x00008c00ff0a7b82 */ /* 0x000f620000000a00 */
[----:B-1----:R-:W-:-:S02]  /*0070*/  SHF.L.U32 R0, R0, 0x1, RZ ;  /* 0x0000000100007819 */ /* 0x002fc400000006ff */
[----:B---3--:R-:W-:Y:S02]  /*0080*/  SHF.R.S32.HI R3, RZ, 0x17, R5 ;  /* 0x00000017ff037819 */ /* 0x008fe40000011405 */
[----:B------:R-:W-:Y:S02]  /*0090*/  LOP3.LUT R0, R0, 0xfe, RZ, 0xc0, !PT ;  /* 0x000000fe00007812 */ /* 0x000fe400078ec0ff */
[----:B------:R-:W-:Y:S02]  /*00a0*/  SGXT R3, R3, 0x1 ;  /* 0x000000010303781a */ /* 0x000fe40000000200 */
[----:B------:R-:W-:-:S04]  /*00b0*/  LEA R0, R5, R0, 0x8 ;  /* 0x0000000005007211 */ /* 0x000fc800078e40ff */
[----:B------:R-:W-:-:S04]  /*00c0*/  LEA.HI R3, R3, R0, RZ, 0x2 ;  /* 0x0000000003037211 */ /* 0x000fc800078f10ff */
[----:B------:R-:W-:-:S05]  /*00d0*/  SHF.R.S32.HI R3, RZ, 0x2, R3 ;  /* 0x00000002ff037819 */ /* 0x000fca0000011403 */
[----:B------:R-:W-:-:S05]  /*00e0*/  IMAD.HI R2, R3, 0x2aaaaaab, RZ ;  /* 0x2aaaaaab03027827 */ /* 0x000fca00078e02ff */
[----:B------:R-:W-:-:S04]  /*00f0*/  SHF.R.U32.HI R5, RZ, 0x1f, R2 ;  /* 0x0000001fff057819 */ /* 0x000fc80000011602 */
[----:B------:R-:W-:Y:S02]  /*0100*/  LEA.HI R2, R2, R5, RZ, 0x19 ;  /* 0x0000000502027211 */ /* 0x000fe400078fc8ff */
[----:B------:R-:W1:Y:S03]  /*0110*/  LDC.64 R4, c[0x0][0x218] ;  /* 0x00008600ff047b82 */ /* 0x000e660000000a00 */
[----:B------:R-:W-:-:S04]  /*0120*/  IMAD R13, R2, -0x300, R3 ;  /* 0xfffffd00020d7824 */ /* 0x000fc800078e0203 */
[C---:B--2---:R-:W-:Y:S01]  /*0130*/  IMAD.WIDE R6, R13.reuse, 0x4, R6 ;  /* 0x000000040d067825 */ /* 0x044fe200078e0206 */
[----:B------:R-:W2:Y:S05]  /*0140*/  LDC.64 R2, c[0x0][0x210] ;  /* 0x00008400ff027b82 */ /* 0x000eaa0000000a00 */
[----:B------:R-:W3:Y:S01]  /*0150*/  LDG.E.EL R6, desc[UR4][R6.64] ;  /* 0x0000000406067981 */ /* 0x000ee2000c2e1900 */
[----:B----4-:R-:W-:-:S04]  /*0160*/  IMAD.WIDE R8, R13, 0x4, R8 ;  /* 0x000000040d087825 */ /* 0x010fc800078e0208 */
[C---:B-----5:R-:W-:Y:S02]  /*0170*/  IMAD.WIDE R10, R13.reuse, 0x4, R10 ;  /* 0x000000040d0a7825 */ /* 0x060fe400078e020a */
[----:B------:R-:W4:Y:S02]  /*0180*/  LDG.E.EL R8, desc[UR4][R8.64] ;  /* 0x0000000408087981 */ /* 0x000f24000c2e1900 */
[----:B-1----:R-:W-:Y:S02]  /*0190*/  IMAD.WIDE R4, R13, 0x4, R4 ;  /* 0x000000040d047825 */ /* 0x002fe400078e0204 */
[----:B------:R-:W4:Y:S04]  /*01a0*/  LDG.E.EL R11, desc[UR4][R10.64] ;  /* 0x000000040a0b7981 */ /* 0x000f28000c2e1900 */
[----:B------:R1:W5:Y:S01]  /*01b0*/  LDG.E.EL R12, desc[UR4][R4.64] ;  /* 0x00000004040c7981 */ /* 0x000362000c2e1900 */
[----:B--2---:R-:W-:-:S06]  /*01c0*/  IMAD.WIDE R2, R0, 0x4, R2 ;  /* 0x0000000400027825 */ /* 0x004fcc00078e0202 */
[----:B------:R-:W5:Y:S01]  /*01d0*/  LDG.E.64 R2, desc[UR4][R2.64] ;  /* 0x0000000402027981 */ /* 0x000f62000c1e1b00 */
[----:B------:R-:W-:Y:S01]  /*01e0*/  HFMA2.MMA R14, -RZ, RZ, 1.625, 0 ;  /* 0x3e800000ff0e7435 */ /* 0x000fe200000001ff */
[----:B-1----:R-:W1:Y:S02]  /*01f0*/  LDC.64 R4, c[0x0][0x238] ;  /* 0x00008e00ff047b82 */ /* 0x002e640000000a00 */
[----:B-1----:R-:W-:-:S04]  /*0200*/  IMAD.WIDE R4, R0, 0x4, R4 ;  /* 0x0000000400047825 */ /* 0x002fc800078e0204 */
[----:B---3--:R-:W-:-:S04]  /*0210*/  FADD R6, R6, 9.9999997473787516356e-06 ;  /* 0x3727c5ac06067421 */ /* 0x008fc80000000000 */
[----:B------:R-:W1:Y:S02]  /*0220*/  MUFU.SQRT R7, R6 ;  /* 0x0000000600077308 */ /* 0x000e640000002000 */
[C---:B-1----:R-:W-:Y:S02]  /*0230*/  FSETP.GT.AND P0, PT, R7.reuse, 8.50705917302346158658e+37, PT ;  /* 0x7e8000000700780b */ /* 0x042fe40003f04000 */
[----:B------:R-:W-:-:S11]  /*0240*/  FSETP.GEU.AND P1, PT, R7, 1.175494350822287508e-38, PT ;  /* 0x008000000700780b */ /* 0x000fd60003f2e000 */
[----:B------:R-:W-:-:S04]  /*0250*/  @P0 FMUL R7, R7, 0.25 ;  /* 0x3e80000007070820 */ /* 0x000fc80000400000 */
[----:B------:R-:W-:-:S06]  /*0260*/  @!P1 FMUL R7, R7, 16777216 ;  /* 0x4b80000007079820 */ /* 0x000fcc0000400000 */
[----:B------:R-:W1:Y:S01]  /*0270*/  MUFU.RCP R7, R7 ;  /* 0x0000000700077308 */ /* 0x000e620000001000 */
[----:B------:R-:W-:Y:S01]  /*0280*/  FSEL R14, R14, 1, P0 ;  /* 0x3f8000000e0e7808 */ /* 0x000fe20000000000 */
[----:B-----5:R-:W-:-:S04]  /*0290*/  FADD R2, R2, -R12 ;  /* 0x8000000c02027221 */ /* 0x020fc80000000000 */
[----:B------:R-:W-:Y:S01]  /*02a0*/  @!P1 FMUL R14, R14, 16777216 ;  /* 0x4b8000000e0e9820 */ /* 0x000fe20000400000 */
[----:B------:R-:W-:-:S03]  /*02b0*/  FADD R3, R3, -R12 ;  /* 0x8000000c03037221 */ /* 0x000fc60000000000 */
[----:B-1----:R-:W-:-:S04]  /*02c0*/  FMUL R14, R7, R14 ;  /* 0x0000000e070e7220 */ /* 0x002fc80000400000 */
[-C--:B------:R-:W-:Y:S01]  /*02d0*/  FMUL R2, R2, R14.reuse ;  /* 0x0000000e02027220 */ /* 0x080fe20000400000 */
[----:B------:R-:W-:-:S03]  /*02e0*/  FMUL R14, R3, R14 ;  /* 0x0000000e030e7220 */ /* 0x000fc60000400000 */
[C-C-:B----4-:R-:W-:Y:S01]  /*02f0*/  FFMA R2, R8.reuse, R2, R11.reuse ;  /* 0x0000000208027223 */ /* 0x150fe2000000000b */
[----:B------:R-:W-:-:S04]  /*0300*/  FFMA R14, R8, R14, R11 ;  /* 0x0000000e080e7223 */ /* 0x000fc8000000000b */
[----:B------:R-:W-:Y:S02]  /*0310*/  FSETP.GEU.AND P0, PT, R2, RZ, PT ;  /* 0x000000ff0200720b */ /* 0x000fe40003f0e000 */
[----:B------:R-:W-:Y:S02]  /*0320*/  FSETP.GEU.AND P1, PT, R14, RZ, PT ;  /* 0x000000ff0e00720b */ /* 0x000fe40003f2e000 */
[----:B------:R-:W-:Y:S02]  /*0330*/  FSEL R2, R2, RZ, P0 ;  /* 0x000000ff02027208 */ /* 0x000fe40000000000 */
[----:B------:R-:W-:-:S05]  /*0340*/  FSEL R3, R14, RZ, P1 ;  /* 0x000000ff0e037208 */ /* 0x000fca0000800000 */
[----:B------:R-:W-:Y:S01]  /*0350*/  STG.E.64 desc[UR4][R4.64], R2 ;  /* 0x0000000204007986 */ /* 0x000fe2000c101b04 */
[----:B------:R-:W-:Y:S05]  /*0360*/  EXIT ;  /* 0x000000000000794d */ /* 0x000fea0003800000 */
.L_x_0:
[----:B------:R-:W-:-:S00]  /*0370*/  BRA `(.L_x_0) ;  /* 0xfffffffc00fc7947 */ /* 0x000fc0000383ffff */
[----:B------:R-:W-:-:S00]  /*0380*/  NOP ;  /* 0x0000000000007918 */ /* 0x000fc00000000000 */
[----:B------:R-:W-:-:S00]  /*0390*/  NOP ;  /* 0x0000000000007918 */ /* 0x000fc00000000000 */
[----:B------:R-:W-:-:S00]  /*03a0*/  NOP ;  /* 0x0000000000007918 */ /* 0x000fc00000000000 */
[----:B------:R-:W-:-:S00]  /*03b0*/  NOP ;  /* 0x0000000000007918 */ /* 0x000fc00000000000 */
[----:B------:R-:W-:-:S00]  /*03c0*/  NOP ;  /* 0x0000000000007918 */ /* 0x000fc00000000000 */
[----:B------:R-:W-:-:S00]  /*03d0*/  NOP ;  /* 0x0000000000007918 */ /* 0x000fc00000000000 */
[----:B------:R-:W-:-:S00]  /*03e0*/  NOP ;  /* 0x0000000000007918 */ /* 0x000fc00000000000 */
[----:B------:R-:W-:-:S00]  /*03f0*/  NOP ;  /* 0x0000000000007918 */ /* 0x000fc00000000000 */
.L_x_1:


//--------------------- .nv.global.init           --------------------------
	.section	.nv.global.init,"aw",@progbits
.nv.global.init:
	.type		_$_str,@object
	.size		_$_str,(_$_str_$_2 - _$_str)
_$_str:
        /*0000*/ 	.byte	0x5f, 0x5f, 0x43, 0x55, 0x44, 0x41, 0x5f, 0x46, 0x54, 0x5a, 0x00
	.type		_$_str_$_2,@object
	.size		_$_str_$_2,(.L_1 - _$_str_$_2)
_$_str_$_2:
        /*000b*/ 	.byte	0x5f, 0x5f, 0x43, 0x55, 0x44, 0x41, 0x5f, 0x50, 0x52, 0x45, 0x43, 0x5f, 0x53, 0x51, 0x52, 0x54
        /*001b*/ 	.byte	0x00
.L_1:


//--------------------- .nv.constant0.triton_poi_fused__native_batch_norm_legit_no_training_relu_82 --------------------------
	.section	.nv.constant0.triton_poi_fused__native_batch_norm_legit_no_training_relu_82,"a",@progbits
	.sectionflags	@""
	.align	4
.nv.constant0.triton_poi_fused__native_batch_norm_legit_no_training_relu_82:
	.zero		580
